//
// Generated by NVIDIA NVVM Compiler
//
// Compiler Build ID: CL-36424714
// Cuda compilation tools, release 13.0, V13.0.88
// Based on NVVM 20.0.0
//

.version 9.0
.target sm_100
.address_size 64

	// .globl	_Z14dynamic_kerneliPiS_iS_S_
.extern .shared .align 16 .b8 temp[];

.visible .entry _Z14dynamic_kerneliPiS_iS_S_(
	.param .u32 _Z14dynamic_kerneliPiS_iS_S__param_0,
	.param .u64 .ptr .align 1 _Z14dynamic_kerneliPiS_iS_S__param_1,
	.param .u64 .ptr .align 1 _Z14dynamic_kerneliPiS_iS_S__param_2,
	.param .u32 _Z14dynamic_kerneliPiS_iS_S__param_3,
	.param .u64 .ptr .align 1 _Z14dynamic_kerneliPiS_iS_S__param_4,
	.param .u64 .ptr .align 1 _Z14dynamic_kerneliPiS_iS_S__param_5
)
{
	.reg .pred 	%p<22>;
	.reg .b32 	%r<96>;
	.reg .b64 	%rd<16>;

	ld.param.u32 	%r24, [_Z14dynamic_kerneliPiS_iS_S__param_0];
	ld.param.u64 	%rd3, [_Z14dynamic_kerneliPiS_iS_S__param_1];
	ld.param.u64 	%rd4, [_Z14dynamic_kerneliPiS_iS_S__param_2];
	ld.param.u32 	%r25, [_Z14dynamic_kerneliPiS_iS_S__param_3];
	ld.param.u64 	%rd5, [_Z14dynamic_kerneliPiS_iS_S__param_4];
	ld.param.u64 	%rd6, [_Z14dynamic_kerneliPiS_iS_S__param_5];
	mov.u32 	%r26, %tid.x;
	mov.u32 	%r27, %ctaid.x;
	mov.u32 	%r28, %ntid.x;
	mad.lo.s32 	%r1, %r27, %r28, %r26;
	setp.ge.s32 	%p1, %r1, %r25;
	@%p1 bra 	$L__BB0_30;
	add.s32 	%r2, %r24, 1;
	mad.lo.s32 	%r3, %r1, %r24, %r1;
	shl.b32 	%r29, %r3, 2;
	mov.u32 	%r30, temp;
	add.s32 	%r4, %r30, %r29;
	setp.lt.s32 	%p2, %r24, 0;
	@%p2 bra 	$L__BB0_28;
	cvta.to.global.u64 	%rd7, %rd3;
	mul.wide.s32 	%rd8, %r1, 4;
	add.s64 	%rd1, %rd7, %rd8;
	cvta.to.global.u64 	%rd9, %rd4;
	add.s64 	%rd2, %rd9, %rd8;
	and.b32  	%r5, %r2, 3;
	setp.lt.u32 	%p3, %r24, 3;
	mov.b32 	%r95, 0;
	@%p3 bra 	$L__BB0_21;
	and.b32  	%r95, %r2, -4;
	mov.b32 	%r91, 0;
$L__BB0_4:
	setp.ne.s32 	%p4, %r1, 0;
	setp.ne.s32 	%p5, %r91, 0;
	shl.b32 	%r33, %r91, 2;
	add.s32 	%r8, %r4, %r33;
	and.pred  	%p6, %p4, %p5;
	@%p6 bra 	$L__BB0_6;
	mov.b32 	%r44, 0;
	st.shared.u32 	[%r8], %r44;
	bra.uni 	$L__BB0_8;
$L__BB0_6:
	ld.global.u32 	%r9, [%rd1];
	setp.lt.s32 	%p7, %r91, %r9;
	@%p7 bra 	$L__BB0_8;
	sub.s32 	%r34, %r91, %r9;
	shl.b32 	%r35, %r34, 2;
	add.s32 	%r36, %r4, %r35;
	ld.shared.u32 	%r37, [%r36];
	ld.global.u32 	%r38, [%rd2];
	add.s32 	%r39, %r38, %r37;
	shl.b32 	%r40, %r9, 2;
	add.s32 	%r41, %r36, %r40;
	ld.shared.u32 	%r42, [%r41];
	max.s32 	%r43, %r39, %r42;
	st.shared.u32 	[%r41], %r43;
$L__BB0_8:
	setp.eq.s32 	%p8, %r1, 0;
	bar.sync 	0;
	@%p8 bra 	$L__BB0_11;
	add.s32 	%r45, %r91, 1;
	ld.global.u32 	%r10, [%rd1];
	setp.gt.s32 	%p9, %r10, %r45;
	@%p9 bra 	$L__BB0_12;
	sub.s32 	%r46, %r91, %r10;
	shl.b32 	%r47, %r46, 2;
	add.s32 	%r48, %r4, %r47;
	ld.shared.u32 	%r49, [%r48+4];
	ld.global.u32 	%r50, [%rd2];
	add.s32 	%r51, %r50, %r49;
	ld.shared.u32 	%r52, [%r8+4];
	max.s32 	%r53, %r51, %r52;
	st.shared.u32 	[%r8+4], %r53;
	bra.uni 	$L__BB0_12;
$L__BB0_11:
	mov.b32 	%r54, 0;
	st.shared.u32 	[%r8+4], %r54;
$L__BB0_12:
	setp.eq.s32 	%p10, %r1, 0;
	bar.sync 	0;
	@%p10 bra 	$L__BB0_15;
	add.s32 	%r55, %r91, 2;
	ld.global.u32 	%r11, [%rd1];
	setp.gt.s32 	%p11, %r11, %r55;
	@%p11 bra 	$L__BB0_16;
	sub.s32 	%r56, %r91, %r11;
	shl.b32 	%r57, %r56, 2;
	add.s32 	%r58, %r4, %r57;
	ld.shared.u32 	%r59, [%r58+8];
	ld.global.u32 	%r60, [%rd2];
	add.s32 	%r61, %r60, %r59;
	ld.shared.u32 	%r62, [%r8+8];
	max.s32 	%r63, %r61, %r62;
	st.shared.u32 	[%r8+8], %r63;
	bra.uni 	$L__BB0_16;
$L__BB0_15:
	mov.b32 	%r64, 0;
	st.shared.u32 	[%r8+8], %r64;
$L__BB0_16:
	setp.eq.s32 	%p12, %r1, 0;
	bar.sync 	0;
	@%p12 bra 	$L__BB0_19;
	add.s32 	%r65, %r91, 3;
	ld.global.u32 	%r12, [%rd1];
	setp.gt.s32 	%p13, %r12, %r65;
	@%p13 bra 	$L__BB0_20;
	sub.s32 	%r66, %r91, %r12;
	shl.b32 	%r67, %r66, 2;
	add.s32 	%r68, %r4, %r67;
	ld.shared.u32 	%r69, [%r68+12];
	ld.global.u32 	%r70, [%rd2];
	add.s32 	%r71, %r70, %r69;
	ld.shared.u32 	%r72, [%r8+12];
	max.s32 	%r73, %r71, %r72;
	st.shared.u32 	[%r8+12], %r73;
	bra.uni 	$L__BB0_20;
$L__BB0_19:
	mov.b32 	%r74, 0;
	st.shared.u32 	[%r8+12], %r74;
$L__BB0_20:
	bar.sync 	0;
	add.s32 	%r91, %r91, 4;
	setp.ne.s32 	%p14, %r91, %r95;
	@%p14 bra 	$L__BB0_4;
$L__BB0_21:
	setp.eq.s32 	%p15, %r5, 0;
	@%p15 bra 	$L__BB0_28;
	shl.b32 	%r76, %r95, 2;
	add.s32 	%r77, %r29, %r76;
	add.s32 	%r94, %r30, %r77;
	neg.s32 	%r93, %r5;
$L__BB0_23:
	.pragma "nounroll";
	setp.eq.s32 	%p16, %r1, 0;
	setp.eq.s32 	%p17, %r95, 0;
	or.pred  	%p18, %p16, %p17;
	@%p18 bra 	$L__BB0_26;
	ld.global.u32 	%r20, [%rd1];
	setp.gt.s32 	%p19, %r20, %r95;
	@%p19 bra 	$L__BB0_27;
	shl.b32 	%r79, %r20, 2;
	sub.s32 	%r80, %r94, %r79;
	ld.shared.u32 	%r81, [%r80];
	ld.global.u32 	%r82, [%rd2];
	add.s32 	%r83, %r82, %r81;
	ld.shared.u32 	%r84, [%r94];
	max.s32 	%r85, %r83, %r84;
	st.shared.u32 	[%r94], %r85;
	bra.uni 	$L__BB0_27;
$L__BB0_26:
	mov.b32 	%r86, 0;
	st.shared.u32 	[%r94], %r86;
$L__BB0_27:
	bar.sync 	0;
	add.s32 	%r95, %r95, 1;
	add.s32 	%r94, %r94, 4;
	add.s32 	%r93, %r93, 1;
	setp.ne.s32 	%p20, %r93, 0;
	@%p20 bra 	$L__BB0_23;
$L__BB0_28:
	shl.b32 	%r87, %r24, 2;
	add.s32 	%r88, %r4, %r87;
	ld.shared.u32 	%r89, [%r88];
	cvta.to.global.u64 	%rd10, %rd5;
	mul.wide.s32 	%rd11, %r1, 4;
	add.s64 	%rd12, %rd10, %rd11;
	st.global.u32 	[%rd12], %r89;
	setp.eq.s32 	%p21, %r89, 0;
	@%p21 bra 	$L__BB0_30;
	cvta.to.global.u64 	%rd13, %rd6;
	add.s64 	%rd15, %rd13, %rd11;
	mov.b32 	%r90, 1;
	st.global.u32 	[%rd15], %r90;
$L__BB0_30:
	ret;

}


// ===== COMPILED SASS (sm_100) =====

	.target	sm_100

	.elftype	@"ET_EXEC"


//--------------------- .note.nv.tkinfo           --------------------------
	.section	.note.nv.tkinfo,"",@"SHT_NOTE"
	.sectionflags	@"SHF_NOTE_NV_TKINFO"
	.tkinfo
        /*0018*/ 	.word	0x00000002
        /*0030*/ 	.string	""
        /*0030*/ 	.string	"ptxas"
        /*0030*/ 	.string	"Cuda compilation tools, release 13.0, V13.0.88"
        /*0030*/ 	.string	"Build cuda_13.0.r13.0/compiler.36424714_0"
        /*0030*/ 	.string	"-arch sm_100 -m 64 "



//--------------------- .note.nv.cuinfo           --------------------------
	.section	.note.nv.cuinfo,"",@"SHT_NOTE"
	.sectionflags	@"SHF_NOTE_NV_CUINFO"
        /*0018*/ 	.short	0x0002
        /*001a*/ 	.short	0x0064
        /*001c*/ 	.short	0x0082
	.zero		2


//--------------------- .nv.info                  --------------------------
	.section	.nv.info,"",@"SHT_CUDA_INFO"
	.align	4


	//----- nvinfo : EIATTR_REGCOUNT
	.align		4
        /*0000*/ 	.byte	0x04, 0x2f
        /*0002*/ 	.short	(.L_1 - .L_0)
	.align		4
.L_0:
        /*0004*/ 	.word	index@(_Z14dynamic_kerneliPiS_iS_S_)
        /*0008*/ 	.word	0x00000011


	//----- nvinfo : EIATTR_FRAME_SIZE
	.align		4
.L_1:
        /*000c*/ 	.byte	0x04, 0x11
        /*000e*/ 	.short	(.L_3 - .L_2)
	.align		4
.L_2:
        /*0010*/ 	.word	index@(_Z14dynamic_kerneliPiS_iS_S_)
        /*0014*/ 	.word	0x00000000


	//----- nvinfo : EIATTR_MIN_STACK_SIZE
	.align		4
.L_3:
        /*0018*/ 	.byte	0x04, 0x12
        /*001a*/ 	.short	(.L_5 - .L_4)
	.align		4
.L_4:
        /*001c*/ 	.word	index@(_Z14dynamic_kerneliPiS_iS_S_)
        /*0020*/ 	.word	0x00000000
.L_5:


//--------------------- .nv.compat                --------------------------
	.section	.nv.compat,"",@"SHT_CUDA_COMPAT_INFO"
	.align	4
        /*0000*/ 	.byte	0x02, 0x09, 0x00, 0x00, 0x02, 0x02, 0x01, 0x00, 0x02, 0x05, 0x05, 0x00, 0x03, 0x07, 0x01, 0x01
        /*0010*/ 	.byte	0x02, 0x03, 0x00, 0x00, 0x02, 0x06, 0x01, 0x00, 0x04, 0x0b, 0x08, 0x00, 0x09, 0x00, 0x00, 0x00
        /*0020*/ 	.byte	0x00, 0x00, 0x00, 0x00


//--------------------- .nv.info._Z14dynamic_kerneliPiS_iS_S_ --------------------------
	.section	.nv.info._Z14dynamic_kerneliPiS_iS_S_,"",@"SHT_CUDA_INFO"
	.sectionflags	@""
	.align	4


	//----- nvinfo : EIATTR_CUDA_API_VERSION
	.align		4
        /*0000*/ 	.byte	0x04, 0x37
        /*0002*/ 	.short	(.L_7 - .L_6)
.L_6:
        /*0004*/ 	.word	0x00000082


	//----- nvinfo : EIATTR_KPARAM_INFO
	.align		4
.L_7:
        /*0008*/ 	.byte	0x04, 0x17
        /*000a*/ 	.short	(.L_9 - .L_8)
.L_8:
        /*000c*/ 	.word	0x00000000
        /*0010*/ 	.short	0x0005
        /*0012*/ 	.short	0x0028
        /*0014*/ 	.byte	0x00, 0xf5, 0x21, 0x00


	//----- nvinfo : EIATTR_KPARAM_INFO
	.align		4
.L_9:
        /*0018*/ 	.byte	0x04, 0x17
        /*001a*/ 	.short	(.L_11 - .L_10)
.L_10:
        /*001c*/ 	.word	0x00000000
        /*0020*/ 	.short	0x0004
        /*0022*/ 	.short	0x0020
        /*0024*/ 	.byte	0x00, 0xf5, 0x21, 0x00


	//----- nvinfo : EIATTR_KPARAM_INFO
	.align		4
.L_11:
        /*0028*/ 	.byte	0x04, 0x17
        /*002a*/ 	.short	(.L_13 - .L_12)
.L_12:
        /*002c*/ 	.word	0x00000000
        /*0030*/ 	.short	0x0003
        /*0032*/ 	.short	0x0018
        /*0034*/ 	.byte	0x00, 0xf0, 0x11, 0x00


	//----- nvinfo : EIATTR_KPARAM_INFO
	.align		4
.L_13:
        /*0038*/ 	.byte	0x04, 0x17
        /*003a*/ 	.short	(.L_15 - .L_14)
.L_14:
        /*003c*/ 	.word	0x00000000
        /*0040*/ 	.short	0x0002
        /*0042*/ 	.short	0x0010
        /*0044*/ 	.byte	0x00, 0xf5, 0x21, 0x00


	//----- nvinfo : EIATTR_KPARAM_INFO
	.align		4
.L_15:
        /*0048*/ 	.byte	0x04, 0x17
        /*004a*/ 	.short	(.L_17 - .L_16)
.L_16:
        /*004c*/ 	.word	0x00000000
        /*0050*/ 	.short	0x0001
        /*0052*/ 	.short	0x0008
        /*0054*/ 	.byte	0x00, 0xf5, 0x21, 0x00


	//----- nvinfo : EIATTR_KPARAM_INFO
	.align		4
.L_17:
        /*0058*/ 	.byte	0x04, 0x17
        /*005a*/ 	.short	(.L_19 - .L_18)
.L_18:
        /*005c*/ 	.word	0x00000000
        /*0060*/ 	.short	0x0000
        /*0062*/ 	.short	0x0000
        /*0064*/ 	.byte	0x00, 0xf0, 0x11, 0x00


	//----- nvinfo : EIATTR_SPARSE_MMA_MASK
	.align		4
.L_19:
        /*0068*/ 	.byte	0x03, 0x50
        /*006a*/ 	.short	0x0000


	//----- nvinfo : EIATTR_MAXREG_COUNT
	.align		4
        /*006c*/ 	.byte	0x03, 0x1b
        /*006e*/ 	.short	0x00ff


	//----- nvinfo : EIATTR_NUM_BARRIERS
	.align		4
        /*0070*/ 	.byte	0x02, 0x4c
        /*0072*/ 	.byte	0x01
	.zero		1


	//----- nvinfo : EIATTR_MERCURY_ISA_VERSION
	.align		4
        /*0074*/ 	.byte	0x03, 0x5f
        /*0076*/ 	.short	0x0101


	//----- nvinfo : EIATTR_VRC_CTA_INIT_COUNT
	.align		4
        /*0078*/ 	.byte	0x02, 0x4a
	.zero		1
	.zero		1


	//----- nvinfo : EIATTR_EXIT_INSTR_OFFSETS
	.align		4
        /*007c*/ 	.byte	0x04, 0x1c
        /*007e*/ 	.short	(.L_21 - .L_20)


	//   ....[0]....
.L_20:
        /*0080*/ 	.word	0x00000070


	//   ....[1]....
        /*0084*/ 	.word	0x000008a0


	//   ....[2]....
        /*0088*/ 	.word	0x000008f0


	//----- nvinfo : EIATTR_CRS_STACK_SIZE
	.align		4
.L_21:
        /*008c*/ 	.byte	0x04, 0x1e
        /*008e*/ 	.short	(.L_23 - .L_22)
.L_22:
        /*0090*/ 	.word	0x00000000


	//----- nvinfo : EIATTR_CBANK_PARAM_SIZE
	.align		4
.L_23:
        /*0094*/ 	.byte	0x03, 0x19
        /*0096*/ 	.short	0x0030


	//----- nvinfo : EIATTR_PARAM_CBANK
	.align		4
        /*0098*/ 	.byte	0x04, 0x0a
        /*009a*/ 	.short	(.L_25 - .L_24)
	.align		4
.L_24:
        /*009c*/ 	.word	index@(.nv.constant0._Z14dynamic_kerneliPiS_iS_S_)
        /*00a0*/ 	.short	0x0380
        /*00a2*/ 	.short	0x0030


	//----- nvinfo : EIATTR_SW_WAR
	.align		4
.L_25:
        /*00a4*/ 	.byte	0x04, 0x36
        /*00a6*/ 	.short	(.L_27 - .L_26)
.L_26:
        /*00a8*/ 	.word	0x00000008
.L_27:


//--------------------- .nv.callgraph             --------------------------
	.section	.nv.callgraph,"",@"SHT_CUDA_CALLGRAPH"
	.align	4
	.sectionentsize	8
	.align		4
        /*0000*/ 	.word	0x00000000
	.align		4
        /*0004*/ 	.word	0xffffffff
	.align		4
        /*0008*/ 	.word	0x00000000
	.align		4
        /*000c*/ 	.word	0xfffffffe
	.align		4
        /*0010*/ 	.word	0x00000000
	.align		4
        /*0014*/ 	.word	0xfffffffd
	.align		4
        /*0018*/ 	.word	0x00000000
	.align		4
        /*001c*/ 	.word	0xfffffffc


//--------------------- .text._Z14dynamic_kerneliPiS_iS_S_ --------------------------
	.section	.text._Z14dynamic_kerneliPiS_iS_S_,"ax",@progbits
	.align	128
        .global         _Z14dynamic_kerneliPiS_iS_S_
        .type           _Z14dynamic_kerneliPiS_iS_S_,@function
        .size           _Z14dynamic_kerneliPiS_iS_S_,(.L_x_19 - _Z14dynamic_kerneliPiS_iS_S_)
        .other          _Z14dynamic_kerneliPiS_iS_S_,@"STO_CUDA_ENTRY STV_DEFAULT"
_Z14dynamic_kerneliPiS_iS_S_:
.text._Z14dynamic_kerneliPiS_iS_S_:
[----:B------:R-:W-:Y:S01]  /*0000*/  LDC R1, c[0x0][0x37c] ;  /* 0x0000df00ff017b82 */ /* 0x000fe20000000800 */
[----:B------:R-:W0:Y:S07]  /*0010*/  S2R R0, SR_TID.X ;  /* 0x0000000000007919 */ /* 0x000e2e0000002100 */
[----:B------:R-:W0:Y:S01]  /*0020*/  S2UR UR4, SR_CTAID.X ;  /* 0x00000000000479c3 */ /* 0x000e220000002500 */
[----:B------:R-:W1:Y:S07]  /*0030*/  LDCU UR5, c[0x0][0x398] ;  /* 0x00007300ff0577ac */ /* 0x000e6e0008000800 */
[----:B------:R-:W0:Y:S02]  /*0040*/  LDC R3, c[0x0][0x360] ;  /* 0x0000d800ff037b82 */ /* 0x000e240000000800 */
[----:B0-----:R-:W-:-:S05]  /*0050*/  IMAD R0, R3, UR4, R0 ;  /* 0x0000000403007c24 */ /* 0x001fca000f8e0200 */
[----:B-1----:R-:W-:-:S13]  /*0060*/  ISETP.GE.AND P0, PT, R0, UR5, PT ;  /* 0x0000000500007c0c */ /* 0x002fda000bf06270 */
[----:B------:R-:W-:Y:S05]  /*0070*/  @P0 EXIT ;  /* 0x000000000000094d */ /* 0x000fea0003800000 */
[----:B------:R-:W0:Y:S01]  /*0080*/  S2UR UR5, SR_CgaCtaId ;  /* 0x00000000000579c3 */ /* 0x000e220000008800 */
[----:B------:R-:W1:Y:S01]  /*0090*/  LDCU UR7, c[0x0][0x380] ;  /* 0x00007000ff0777ac */ /* 0x000e620008000800 */
[----:B------:R-:W-:Y:S01]  /*00a0*/  UMOV UR4, 0x400 ;  /* 0x0000040000047882 */ /* 0x000fe20000000000 */
[----:B------:R-:W2:Y:S01]  /*00b0*/  LDCU.64 UR8, c[0x0][0x358] ;  /* 0x00006b00ff0877ac */ /* 0x000ea20008000a00 */
[----:B-1----:R-:W-:Y:S02]  /*00c0*/  UISETP.GE.AND UP0, UPT, UR7, URZ, UPT ;  /* 0x000000ff0700728c */ /* 0x002fe4000bf06270 */
[----:B------:R-:W-:Y:S01]  /*00d0*/  IMAD R6, R0, UR7, R0 ;  /* 0x0000000700067c24 */ /* 0x000fe2000f8e0200 */
[----:B0-----:R-:W-:-:S03]  /*00e0*/  ULEA UR5, UR5, UR4, 0x18 ;  /* 0x0000000405057291 */ /* 0x001fc6000f8ec0ff */
[----:B------:R-:W-:-:S04]  /*00f0*/  IMAD.SHL.U32 R6, R6, 0x4, RZ ;  /* 0x0000000406067824 */ /* 0x000fc800078e00ff */
[----:B------:R-:W-:Y:S01]  /*0100*/  VIADD R7, R6, UR5 ;  /* 0x0000000506077c36 */ /* 0x000fe20008000000 */
[----:B--2---:R-:W-:Y:S06]  /*0110*/  BRA.U !UP0, `(.L_x_0) ;  /* 0x0000000508c47547 */ /* 0x004fec000b800000 */
[----:B------:R-:W0:Y:S01]  /*0120*/  LDC.64 R2, c[0x0][0x388] ;  /* 0x0000e200ff027b82 */ /* 0x000e220000000a00 */
[----:B------:R-:W-:Y:S01]  /*0130*/  UISETP.GE.U32.AND UP0, UPT, UR7, 0x3, UPT ;  /* 0x000000030700788c */ /* 0x000fe2000bf06070 */
[----:B------:R-:W-:Y:S01]  /*0140*/  IMAD.MOV.U32 R9, RZ, RZ, RZ ;  /* 0x000000ffff097224 */ /* 0x000fe200078e00ff */
[----:B------:R-:W-:-:S04]  /*0150*/  UIADD3 UR4, UPT, UPT, UR7, 0x1, URZ ;  /* 0x0000000107047890 */ /* 0x000fc8000fffe0ff */
[----:B------:R-:W-:Y:S01]  /*0160*/  ULOP3.LUT UR6, UR4, 0x3, URZ, 0xc0, !UPT ;  /* 0x0000000304067892 */ /* 0x000fe2000f8ec0ff */
[----:B------:R-:W1:Y:S01]  /*0170*/  LDC.64 R4, c[0x0][0x390] ;  /* 0x0000e400ff047b82 */ /* 0x000e620000000a00 */
[----:B0-----:R-:W-:-:S04]  /*0180*/  IMAD.WIDE R2, R0, 0x4, R2 ;  /* 0x0000000400027825 */ /* 0x001fc800078e0202 */
[----:B-1----:R-:W-:Y:S01]  /*0190*/  IMAD.WIDE R4, R0, 0x4, R4 ;  /* 0x0000000400047825 */ /* 0x002fe200078e0204 */
[----:B------:R-:W-:Y:S06]  /*01a0*/  BRA.U !UP0, `(.L_x_1) ;  /* 0x0000000508347547 */ /* 0x000fec000b800000 */
[----:B------:R-:W-:Y:S01]  /*01b0*/  ULOP3.LUT UR4, UR4, 0xfffffffc, URZ, 0xc0, !UPT ;  /* 0xfffffffc04047892 */ /* 0x000fe2000f8ec0ff */
[----:B------:R-:W-:-:S05]  /*01c0*/  HFMA2 R8, -RZ, RZ, 0, 0 ;  /* 0x00000000ff087431 */ /* 0x000fca00000001ff */
[----:B------:R-:W-:-:S07]  /*01d0*/  IMAD.U32 R9, RZ, RZ, UR4 ;  /* 0x00000004ff097e24 */ /* 0x000fce000f8e00ff */
.L_x_13:
[C---:B------:R-:W-:Y:S01]  /*01e0*/  ISETP.NE.AND P0, PT, R8.reuse, RZ, PT ;  /* 0x000000ff0800720c */ /* 0x040fe20003f05270 */
[----:B01234-:R-:W-:Y:S01]  /*01f0*/  IMAD R10, R8, 0x4, R7 ;  /* 0x00000004080a7824 */ /* 0x01ffe200078e0207 */
[----:B------:R-:W-:Y:S02]  /*0200*/  BSSY.RECONVERGENT B0, `(.L_x_2) ;  /* 0x000000f000007945 */ /* 0x000fe40003800200 */
[----:B------:R-:W-:-:S13]  /*0210*/  ISETP.NE.AND P0, PT, R0, RZ, P0 ;  /* 0x000000ff0000720c */ /* 0x000fda0000705270 */
[----:B------:R0:W-:Y:S01]  /*0220*/  @!P0 STS [R10], RZ ;  /* 0x000000ff0a008388 */ /* 0x0001e20000000800 */
[----:B------:R-:W-:Y:S05]  /*0230*/  @!P0 BRA `(.L_x_3) ;  /* 0x00000000002c8947 */ /* 0x000fea0003800000 */
[----:B------:R-:W2:Y:S02]  /*0240*/  LDG.E R11, desc[UR8][R2.64] ;  /* 0x00000008020b7981 */ /* 0x000ea4000c1e1900 */
[----:B--2---:R-:W-:-:S13]  /*0250*/  ISETP.GE.AND P0, PT, R8, R11, PT ;  /* 0x0000000b0800720c */ /* 0x004fda0003f06270 */
[----:B------:R-:W-:Y:S05]  /*0260*/  @!P0 BRA `(.L_x_3) ;  /* 0x0000000000208947 */ /* 0x000fea0003800000 */
[----:B------:R-:W2:Y:S01]  /*0270*/  LDG.E R13, desc[UR8][R4.64] ;  /* 0x00000008040d7981 */ /* 0x000ea2000c1e1900 */
[----:B------:R-:W-:-:S05]  /*0280*/  IADD3 R12, PT, PT, -R11, R8, RZ ;  /* 0x000000080b0c7210 */ /* 0x000fca0007ffe1ff */
[----:B------:R-:W-:-:S04]  /*0290*/  IMAD R12, R12, 0x4, R7 ;  /* 0x000000040c0c7824 */ /* 0x000fc800078e0207 */
[----:B------:R-:W-:Y:S02]  /*02a0*/  IMAD R11, R11, 0x4, R12 ;  /* 0x000000040b0b7824 */ /* 0x000fe400078e020c */
[----:B------:R-:W-:Y:S04]  /*02b0*/  LDS R12, [R12] ;  /* 0x000000000c0c7984 */ /* 0x000fe80000000800 */
[----:B------:R-:W2:Y:S02]  /*02c0*/  LDS R14, [R11] ;  /* 0x000000000b0e7984 */ /* 0x000ea40000000800 */
[----:B--2---:R-:W-:-:S05]  /*02d0*/  VIADDMNMX R14, R13, R12, R14, !PT ;  /* 0x0000000c0d0e7246 */ /* 0x004fca000780010e */
[----:B------:R1:W-:Y:S02]  /*02e0*/  STS [R11], R14 ;  /* 0x0000000e0b007388 */ /* 0x0003e40000000800 */
.L_x_3:
[----:B------:R-:W-:Y:S05]  /*02f0*/  BSYNC.RECONVERGENT B0 ;  /* 0x0000000000007941 */ /* 0x000fea0003800200 */
.L_x_2:
[----:B------:R-:W-:Y:S01]  /*0300*/  BAR.SYNC.DEFER_BLOCKING 0x0 ;  /* 0x0000000000007b1d */ /* 0x000fe20000010000 */
[----:B------:R-:W-:-:S05]  /*0310*/  ISETP.NE.AND P0, PT, R0, RZ, PT ;  /* 0x000000ff0000720c */ /* 0x000fca0003f05270 */
[----:B------:R-:W-:Y:S08]  /*0320*/  BSSY.RECONVERGENT B0, `(.L_x_4) ;  /* 0x000000f000007945 */ /* 0x000ff00003800200 */
[----:B------:R-:W-:Y:S05]  /*0330*/  @!P0 BRA `(.L_x_5) ;  /* 0x0000000000308947 */ /* 0x000fea0003800000 */
[----:B------:R-:W2:Y:S01]  /*0340*/  LDG.E R12, desc[UR8][R2.64] ;  /* 0x00000008020c7981 */ /* 0x000ea2000c1e1900 */
[----:B-1----:R-:W-:-:S04]  /*0350*/  IADD3 R11, PT, PT, R8, 0x1, RZ ;  /* 0x00000001080b7810 */ /* 0x002fc80007ffe0ff */
[----:B--2---:R-:W-:-:S13]  /*0360*/  ISETP.GT.AND P1, PT, R12, R11, PT ;  /* 0x0000000b0c00720c */ /* 0x004fda0003f24270 */
[----:B------:R-:W-:Y:S05]  /*0370*/  @P1 BRA `(.L_x_6) ;  /* 0x0000000000241947 */ /* 0x000fea0003800000 */
[----:B------:R-:W2:Y:S01]  /*0380*/  LDG.E R11, desc[UR8][R4.64] ;  /* 0x00000008040b7981 */ /* 0x000ea2000c1e1900 */
[----:B------:R-:W-:-:S03]  /*0390*/  IMAD.IADD R12, R8, 0x1, -R12 ;  /* 0x00000001080c7824 */ /* 0x000fc600078e0a0c */
[----:B------:R-:W-:Y:S01]  /*03a0*/  LDS R13, [R10+0x4] ;  /* 0x000004000a0d7984 */ /* 0x000fe20000000800 */
[----:B------:R-:W-:-:S06]  /*03b0*/  IMAD R12, R12, 0x4, R7 ;  /* 0x000000040c0c7824 */ /* 0x000fcc00078e0207 */
[----:B------:R-:W2:Y:S02]  /*03c0*/  LDS R12, [R12+0x4] ;  /* 0x000004000c0c7984 */ /* 0x000ea40000000800 */
[----:B--2---:R-:W-:-:S05]  /*03d0*/  VIADDMNMX R11, R11, R12, R13, !PT ;  /* 0x0000000c0b0b7246 */ /* 0x004fca000780010d */
[----:B------:R3:W-:Y:S01]  /*03e0*/  STS [R10+0x4], R11 ;  /* 0x0000040b0a007388 */ /* 0x0007e20000000800 */
[----:B------:R-:W-:Y:S05]  /*03f0*/  BRA `(.L_x_6) ;  /* 0x0000000000047947 */ /* 0x000fea0003800000 */
.L_x_5:
[----:B------:R2:W-:Y:S02]  /*0400*/  STS [R10+0x4], RZ ;  /* 0x000004ff0a007388 */ /* 0x0005e40000000800 */
.L_x_6:
[----:B------:R-:W-:Y:S05]  /*0410*/  BSYNC.RECONVERGENT B0 ;  /* 0x0000000000007941 */ /* 0x000fea0003800200 */
.L_x_4:
[----:B------:R-:W-:Y:S06]  /*0420*/  BAR.SYNC.DEFER_BLOCKING 0x0 ;  /* 0x0000000000007b1d */ /* 0x000fec0000010000 */
[----:B------:R-:W-:Y:S04]  /*0430*/  BSSY.RECONVERGENT B0, `(.L_x_7) ;  /* 0x000000f000007945 */ /* 0x000fe80003800200 */
[----:B------:R-:W-:Y:S05]  /*0440*/  @!P0 BRA `(.L_x_8) ;  /* 0x0000000000308947 */ /* 0x000fea0003800000 */
[----:B------:R-:W4:Y:S01]  /*0450*/  LDG.E R12, desc[UR8][R2.64] ;  /* 0x00000008020c7981 */ /* 0x000f22000c1e1900 */
[----:B-1-3--:R-:W-:-:S04]  /*0460*/  IADD3 R11, PT, PT, R8, 0x2, RZ ;  /* 0x00000002080b7810 */ /* 0x00afc80007ffe0ff */
[----:B----4-:R-:W-:-:S13]  /*0470*/  ISETP.GT.AND P1, PT, R12, R11, PT ;  /* 0x0000000b0c00720c */ /* 0x010fda0003f24270 */
[----:B------:R-:W-:Y:S05]  /*0480*/  @P1 BRA `(.L_x_9) ;  /* 0x0000000000241947 */ /* 0x000fea0003800000 */
[----:B------:R-:W3:Y:S01]  /*0490*/  LDG.E R11, desc[UR8][R4.64] ;  /* 0x00000008040b7981 */ /* 0x000ee2000c1e1900 */
[----:B------:R-:W-:-:S03]  /*04a0*/  IMAD.IADD R12, R8, 0x1, -R12 ;  /* 0x00000001080c7824 */ /* 0x000fc600078e0a0c */
[----:B------:R-:W-:Y:S01]  /*04b0*/  LDS R13, [R10+0x8] ;  /* 0x000008000a0d7984 */ /* 0x000fe20000000800 */
[----:B------:R-:W-:-:S06]  /*04c0*/  IMAD R12, R12, 0x4, R7 ;  /* 0x000000040c0c7824 */ /* 0x000fcc00078e0207 */
[----:B------:R-:W3:Y:S02]  /*04d0*/  LDS R12, [R12+0x8] ;  /* 0x000008000c0c7984 */ /* 0x000ee40000000800 */
[----:B---3--:R-:W-:-:S05]  /*04e0*/  VIADDMNMX R11, R11, R12, R13, !PT ;  /* 0x0000000c0b0b7246 */ /* 0x008fca000780010d */
[----:B------:R1:W-:Y:S01]  /*04f0*/  STS [R10+0x8], R11 ;  /* 0x0000080b0a007388 */ /* 0x0003e20000000800 */
[----:B------:R-:W-:Y:S05]  /*0500*/  BRA `(.L_x_9) ;  /* 0x0000000000047947 */ /* 0x000fea0003800000 */
.L_x_8:
[----:B------:R4:W-:Y:S02]  /*0510*/  STS [R10+0x8], RZ ;  /* 0x000008ff0a007388 */ /* 0x0009e40000000800 */
.L_x_9:
[----:B------:R-:W-:Y:S05]  /*0520*/  BSYNC.RECONVERGENT B0 ;  /* 0x0000000000007941 */ /* 0x000fea0003800200 */
.L_x_7:
[----:B------:R-:W-:Y:S06]  /*0530*/  BAR.SYNC.DEFER_BLOCKING 0x0 ;  /* 0x0000000000007b1d */ /* 0x000fec0000010000 */
[----:B------:R-:W-:Y:S04]  /*0540*/  BSSY.RECONVERGENT B0, `(.L_x_10) ;  /* 0x000000f000007945 */ /* 0x000fe80003800200 */
[----:B------:R-:W-:Y:S05]  /*0550*/  @!P0 BRA `(.L_x_11) ;  /* 0x0000000000308947 */ /* 0x000fea0003800000 */
[----:B------:R-:W5:Y:S01]  /*0560*/  LDG.E R12, desc[UR8][R2.64] ;  /* 0x00000008020c7981 */ /* 0x000f62000c1e1900 */
[----:B-1-3--:R-:W-:-:S04]  /*0570*/  IADD3 R11, PT, PT, R8, 0x3, RZ ;  /* 0x00000003080b7810 */ /* 0x00afc80007ffe0ff */
[----:B-----5:R-:W-:-:S13]  /*0580*/  ISETP.GT.AND P0, PT, R12, R11, PT ;  /* 0x0000000b0c00720c */ /* 0x020fda0003f04270 */
        /* <DEDUP_REMOVED lines=9> */
.L_x_11:
[----:B------:R0:W-:Y:S02]  /*0620*/  STS [R10+0xc], RZ ;  /* 0x00000cff0a007388 */ /* 0x0001e40000000800 */
.L_x_12:
[----:B------:R-:W-:Y:S05]  /*0630*/  BSYNC.RECONVERGENT B0 ;  /* 0x0000000000007941 */ /* 0x000fea0003800200 */
.L_x_10:
[----:B------:R-:W-:Y:S01]  /*0640*/  IADD3 R8, PT, PT, R8, 0x4, RZ ;  /* 0x0000000408087810 */ /* 0x000fe20007ffe0ff */
[----:B------:R-:W-:Y:S03]  /*0650*/  BAR.SYNC.DEFER_BLOCKING 0x0 ;  /* 0x0000000000007b1d */ /* 0x000fe60000010000 */
[----:B------:R-:W-:-:S13]  /*0660*/  ISETP.NE.AND P0, PT, R8, R9, PT ;  /* 0x000000090800720c */ /* 0x000fda0003f05270 */
[----:B------:R-:W-:Y:S05]  /*0670*/  @P0 BRA `(.L_x_13) ;  /* 0xfffffff800d80947 */ /* 0x000fea000383ffff */
.L_x_1:
[----:B------:R-:W-:-:S09]  /*0680*/  UISETP.NE.AND UP0, UPT, UR6, URZ, UPT ;  /* 0x000000ff0600728c */ /* 0x000fd2000bf05270 */
[----:B------:R-:W-:Y:S05]  /*0690*/  BRA.U !UP0, `(.L_x_0) ;  /* 0x0000000108647547 */ /* 0x000fea000b800000 */
[----:B------:R-:W-:Y:S01]  /*06a0*/  IMAD R6, R9, 0x4, R6 ;  /* 0x0000000409067824 */ /* 0x000fe200078e0206 */
[----:B------:R-:W-:-:S03]  /*06b0*/  UIADD3 UR4, UPT, UPT, -UR6, URZ, URZ ;  /* 0x000000ff06047290 */ /* 0x000fc6000fffe1ff */
[----:B------:R-:W-:-:S09]  /*06c0*/  VIADD R6, R6, UR5 ;  /* 0x0000000506067c36 */ /* 0x000fd20008000000 */
.L_x_17:
[----:B------:R-:W-:Y:S01]  /*06d0*/  ISETP.NE.AND P0, PT, R9, RZ, PT ;  /* 0x000000ff0900720c */ /* 0x000fe20003f05270 */
[----:B------:R-:W-:Y:S01]  /*06e0*/  UIADD3 UR4, UPT, UPT, UR4, 0x1, URZ ;  /* 0x0000000104047890 */ /* 0x000fe2000fffe0ff */
[----:B------:R-:W-:Y:S02]  /*06f0*/  BSSY.RECONVERGENT B0, `(.L_x_14) ;  /* 0x000000f000007945 */ /* 0x000fe40003800200 */
[----:B------:R-:W-:Y:S01]  /*0700*/  ISETP.EQ.OR P0, PT, R0, RZ, !P0 ;  /* 0x000000ff0000720c */ /* 0x000fe20004702670 */
[----:B------:R-:W-:-:S12]  /*0710*/  UISETP.NE.AND UP0, UPT, UR4, URZ, UPT ;  /* 0x000000ff0400728c */ /* 0x000fd8000bf05270 */
[----:B------:R-:W-:Y:S05]  /*0720*/  @P0 BRA `(.L_x_15) ;  /* 0x0000000000280947 */ /* 0x000fea0003800000 */
[----:B------:R-:W5:Y:S02]  /*0730*/  LDG.E R8, desc[UR8][R2.64] ;  /* 0x0000000802087981 */ /* 0x000f64000c1e1900 */
[----:B-----5:R-:W-:-:S13]  /*0740*/  ISETP.GT.AND P0, PT, R8, R9, PT ;  /* 0x000000090800720c */ /* 0x020fda0003f04270 */
[----:B------:R-:W-:Y:S05]  /*0750*/  @P0 BRA `(.L_x_16) ;  /* 0x0000000000200947 */ /* 0x000fea0003800000 */
[----:B-1-3--:R-:W3:Y:S01]  /*0760*/  LDG.E R11, desc[UR8][R4.64] ;  /* 0x00000008040b7981 */ /* 0x00aee2000c1e1900 */
[----:B------:R-:W-:-:S03]  /*0770*/  IMAD R8, R8, -0x4, R6 ;  /* 0xfffffffc08087824 */ /* 0x000fc600078e0206 */
[----:B0-2-4-:R-:W-:Y:S04]  /*0780*/  LDS R10, [R6] ;  /* 0x00000000060a7984 */ /* 0x015fe80000000800 */
[----:B------:R-:W3:Y:S02]  /*0790*/  LDS R8, [R8] ;  /* 0x0000000008087984 */ /* 0x000ee40000000800 */
[----:B---3--:R-:W-:-:S05]  /*07a0*/  VIADDMNMX R11, R11, R8, R10, !PT ;  /* 0x000000080b0b7246 */ /* 0x008fca000780010a */
[----:B------:R0:W-:Y:S01]  /*07b0*/  STS [R6], R11 ;  /* 0x0000000b06007388 */ /* 0x0001e20000000800 */
[----:B------:R-:W-:Y:S05]  /*07c0*/  BRA `(.L_x_16) ;  /* 0x0000000000047947 */ /* 0x000fea0003800000 */
.L_x_15:
[----:B------:R0:W-:Y:S02]  /*07d0*/  STS [R6], RZ ;  /* 0x000000ff06007388 */ /* 0x0001e40000000800 */
.L_x_16:
[----:B------:R-:W-:Y:S05]  /*07e0*/  BSYNC.RECONVERGENT B0 ;  /* 0x0000000000007941 */ /* 0x000fea0003800200 */
.L_x_14:
[----:B------:R-:W-:Y:S01]  /*07f0*/  BAR.SYNC.DEFER_BLOCKING 0x0 ;  /* 0x0000000000007b1d */ /* 0x000fe20000010000 */
[----:B------:R-:W-:Y:S01]  /*0800*/  IADD3 R9, PT, PT, R9, 0x1, RZ ;  /* 0x0000000109097810 */ /* 0x000fe20007ffe0ff */
[----:B0-----:R-:W-:-:S04]  /*0810*/  VIADD R6, R6, 0x4 ;  /* 0x0000000406067836 */ /* 0x001fc80000000000 */
[----:B------:R-:W-:Y:S05]  /*0820*/  BRA.U UP0, `(.L_x_17) ;  /* 0xfffffffd00a87547 */ /* 0x000fea000b83ffff */
.L_x_0:
[----:B------:R-:W5:Y:S02]  /*0830*/  LDC R2, c[0x0][0x380] ;  /* 0x0000e000ff027b82 */ /* 0x000f640000000800 */
[----:B-----5:R-:W-:-:S06]  /*0840*/  IMAD R7, R2, 0x4, R7 ;  /* 0x0000000402077824 */ /* 0x020fcc00078e0207 */
[----:B------:R-:W5:Y:S01]  /*0850*/  LDC.64 R2, c[0x0][0x3a0] ;  /* 0x0000e800ff027b82 */ /* 0x000f620000000a00 */
[----:B------:R-:W0:Y:S01]  /*0860*/  LDS R7, [R7] ;  /* 0x0000000007077984 */ /* 0x000e220000000800 */
[----:B-----5:R-:W-:Y:S01]  /*0870*/  IMAD.WIDE R2, R0, 0x4, R2 ;  /* 0x0000000400027825 */ /* 0x020fe200078e0202 */
[----:B0-----:R-:W-:-:S04]  /*0880*/  ISETP.NE.AND P0, PT, R7, RZ, PT ;  /* 0x000000ff0700720c */ /* 0x001fc80003f05270 */
[----:B------:R0:W-:Y:S09]  /*0890*/  STG.E desc[UR8][R2.64], R7 ;  /* 0x0000000702007986 */ /* 0x0001f2000c101908 */
[----:B------:R-:W-:Y:S05]  /*08a0*/  @!P0 EXIT ;  /* 0x000000000000894d */ /* 0x000fea0003800000 */
[----:B0-----:R-:W0:Y:S01]  /*08b0*/  LDC.64 R2, c[0x0][0x3a8] ;  /* 0x0000ea00ff027b82 */ /* 0x001e220000000a00 */
[----:B------:R-:W-:Y:S01]  /*08c0*/  MOV R5, 0x1 ;  /* 0x0000000100057802 */ /* 0x000fe20000000f00 */
[----:B0-----:R-:W-:-:S05]  /*08d0*/  IMAD.WIDE R2, R0, 0x4, R2 ;  /* 0x0000000400027825 */ /* 0x001fca00078e0202 */
[----:B------:R-:W-:Y:S01]  /*08e0*/  STG.E desc[UR8][R2.64], R5 ;  /* 0x0000000502007986 */ /* 0x000fe2000c101908 */
[----:B------:R-:W-:Y:S05]  /*08f0*/  EXIT ;  /* 0x000000000000794d */ /* 0x000fea0003800000 */
.L_x_18:
[----:B------:R-:W-:-:S00]  /*0900*/  BRA `(.L_x_18) ;  /* 0xfffffffc00fc7947 */ /* 0x000fc0000383ffff */
[----:B------:R-:W-:-:S00]  /*0910*/  NOP ;  /* 0x0000000000007918 */ /* 0x000fc00000000000 */
        /* <DEDUP_REMOVED lines=14> */
.L_x_19:


//--------------------- .nv.shared._Z14dynamic_kerneliPiS_iS_S_ --------------------------
	.section	.nv.shared._Z14dynamic_kerneliPiS_iS_S_,"aw",@nobits
	.sectionflags	@""
	.align	16
	.zero		1024


//--------------------- .nv.shared.reserved.0     --------------------------
	.section	.nv.shared.reserved.0,"aw",@nobits
	.weak		__nv_reservedSMEM_offset_0_alias
	.size		__nv_reservedSMEM_offset_0_alias, 0, 64
	.other		__nv_reservedSMEM_offset_0_alias,@"STO_CUDA_RESERVED_SHARED STV_DEFAULT"
__nv_reservedSMEM_offset_0_alias:
	.zero		0
	.zero		64


//--------------------- .nv.constant0._Z14dynamic_kerneliPiS_iS_S_ --------------------------
	.section	.nv.constant0._Z14dynamic_kerneliPiS_iS_S_,"a",@progbits
	.sectionflags	@""
	.align	4
.nv.constant0._Z14dynamic_kerneliPiS_iS_S_:
	.zero		944


//--------------------- SYMBOLS --------------------------

	.type		.nv.reservedSmem.offset0,@object
	.size		.nv.reservedSmem.offset0,0x4
	.type		.nv.reservedSmem.cap,@object
	.size		.nv.reservedSmem.cap,0x4
